//
// Generated by NVIDIA NVVM Compiler
//
// Compiler Build ID: CL-36424714
// Cuda compilation tools, release 13.0, V13.0.88
// Based on NVVM 20.0.0
//

.version 9.0
.target sm_100
.address_size 64

	// .globl	update_velocities

.visible .entry update_velocities(
	.param .u64 .ptr .align 1 update_velocities_param_0,
	.param .u64 .ptr .align 1 update_velocities_param_1,
	.param .u64 .ptr .align 1 update_velocities_param_2,
	.param .u64 .ptr .align 1 update_velocities_param_3,
	.param .u64 .ptr .align 1 update_velocities_param_4,
	.param .u64 .ptr .align 1 update_velocities_param_5,
	.param .f32 update_velocities_param_6,
	.param .u64 .ptr .align 1 update_velocities_param_7,
	.param .u64 .ptr .align 1 update_velocities_param_8,
	.param .u64 .ptr .align 1 update_velocities_param_9,
	.param .u64 .ptr .align 1 update_velocities_param_10,
	.param .u64 .ptr .align 1 update_velocities_param_11,
	.param .u64 .ptr .align 1 update_velocities_param_12,
	.param .u64 .ptr .align 1 update_velocities_param_13,
	.param .u64 .ptr .align 1 update_velocities_param_14,
	.param .u64 .ptr .align 1 update_velocities_param_15
)
{
	.reg .b32 	%r<45>;
	.reg .b32 	%f<63>;
	.reg .b64 	%rd<63>;

	ld.param.u64 	%rd1, [update_velocities_param_0];
	ld.param.u64 	%rd2, [update_velocities_param_1];
	ld.param.u64 	%rd3, [update_velocities_param_2];
	ld.param.u64 	%rd4, [update_velocities_param_3];
	ld.param.u64 	%rd5, [update_velocities_param_4];
	ld.param.u64 	%rd6, [update_velocities_param_5];
	ld.param.f32 	%f1, [update_velocities_param_6];
	ld.param.u64 	%rd7, [update_velocities_param_7];
	ld.param.u64 	%rd8, [update_velocities_param_8];
	ld.param.u64 	%rd9, [update_velocities_param_9];
	ld.param.u64 	%rd10, [update_velocities_param_10];
	ld.param.u64 	%rd11, [update_velocities_param_11];
	ld.param.u64 	%rd12, [update_velocities_param_12];
	ld.param.u64 	%rd13, [update_velocities_param_14];
	ld.param.u64 	%rd14, [update_velocities_param_15];
	cvta.to.global.u64 	%rd15, %rd12;
	cvta.to.global.u64 	%rd16, %rd9;
	cvta.to.global.u64 	%rd17, %rd11;
	cvta.to.global.u64 	%rd18, %rd8;
	cvta.to.global.u64 	%rd19, %rd10;
	cvta.to.global.u64 	%rd20, %rd7;
	cvta.to.global.u64 	%rd21, %rd3;
	cvta.to.global.u64 	%rd22, %rd6;
	cvta.to.global.u64 	%rd23, %rd2;
	cvta.to.global.u64 	%rd24, %rd5;
	cvta.to.global.u64 	%rd25, %rd13;
	cvta.to.global.u64 	%rd26, %rd14;
	cvta.to.global.u64 	%rd27, %rd1;
	cvta.to.global.u64 	%rd28, %rd4;
	mov.u32 	%r1, %ctaid.x;
	mul.wide.u32 	%rd29, %r1, 4;
	add.s64 	%rd30, %rd28, %rd29;
	ld.global.f32 	%f2, [%rd30];
	add.s64 	%rd31, %rd27, %rd29;
	ld.global.f32 	%f3, [%rd31];
	fma.rn.f32 	%f4, %f1, %f2, %f3;
	ld.global.f32 	%f5, [%rd26];
	div.rn.f32 	%f6, %f4, %f5;
	cvt.rmi.f32.f32 	%f7, %f6;
	cvt.rzi.s32.f32 	%r2, %f7;
	add.s32 	%r3, %r2, 1;
	ld.global.u32 	%r4, [%rd25];
	rem.s32 	%r5, %r3, %r4;
	cvt.rn.f32.s32 	%f8, %r2;
	mul.f32 	%f9, %f5, %f8;
	sub.f32 	%f10, %f4, %f9;
	add.s64 	%rd32, %rd24, %rd29;
	ld.global.f32 	%f11, [%rd32];
	add.s64 	%rd33, %rd23, %rd29;
	ld.global.f32 	%f12, [%rd33];
	fma.rn.f32 	%f13, %f1, %f11, %f12;
	ld.global.f32 	%f14, [%rd26+4];
	div.rn.f32 	%f15, %f13, %f14;
	cvt.rmi.f32.f32 	%f16, %f15;
	cvt.rzi.s32.f32 	%r6, %f16;
	add.s32 	%r7, %r6, 1;
	ld.global.u32 	%r8, [%rd25+4];
	rem.s32 	%r9, %r7, %r8;
	cvt.rn.f32.s32 	%f17, %r6;
	mul.f32 	%f18, %f14, %f17;
	sub.f32 	%f19, %f13, %f18;
	add.s64 	%rd34, %rd22, %rd29;
	ld.global.f32 	%f20, [%rd34];
	add.s64 	%rd35, %rd21, %rd29;
	ld.global.f32 	%f21, [%rd35];
	fma.rn.f32 	%f22, %f1, %f20, %f21;
	ld.global.f32 	%f23, [%rd26+8];
	div.rn.f32 	%f24, %f22, %f23;
	cvt.rmi.f32.f32 	%f25, %f24;
	cvt.rzi.s32.f32 	%r10, %f25;
	add.s32 	%r11, %r10, 1;
	ld.global.u32 	%r12, [%rd25+8];
	rem.s32 	%r13, %r11, %r12;
	cvt.rn.f32.s32 	%f26, %r10;
	mul.f32 	%f27, %f23, %f26;
	sub.f32 	%f28, %f22, %f27;
	mov.f32 	%f29, 0f3F800000;
	sub.f32 	%f30, %f29, %f28;
	sub.f32 	%f31, %f29, %f19;
	mul.lo.s32 	%r14, %r8, %r2;
	add.s32 	%r15, %r14, %r6;
	mul.lo.s32 	%r16, %r15, %r12;
	add.s32 	%r17, %r16, %r10;
	mul.wide.s32 	%rd36, %r17, 4;
	add.s64 	%rd37, %rd20, %rd36;
	ld.global.f32 	%f32, [%rd37];
	add.s32 	%r18, %r14, %r9;
	mul.lo.s32 	%r19, %r18, %r12;
	add.s32 	%r20, %r19, %r10;
	mul.wide.s32 	%rd38, %r20, 4;
	add.s64 	%rd39, %rd20, %rd38;
	ld.global.f32 	%f33, [%rd39];
	mul.f32 	%f34, %f19, %f33;
	fma.rn.f32 	%f35, %f31, %f32, %f34;
	add.s32 	%r21, %r16, %r13;
	mul.wide.s32 	%rd40, %r21, 4;
	add.s64 	%rd41, %rd20, %rd40;
	ld.global.f32 	%f36, [%rd41];
	add.s32 	%r22, %r19, %r13;
	mul.wide.s32 	%rd42, %r22, 4;
	add.s64 	%rd43, %rd20, %rd42;
	ld.global.f32 	%f37, [%rd43];
	mul.f32 	%f38, %f19, %f37;
	fma.rn.f32 	%f39, %f31, %f36, %f38;
	mul.f32 	%f40, %f28, %f39;
	fma.rn.f32 	%f41, %f30, %f35, %f40;
	add.s64 	%rd44, %rd19, %rd29;
	st.global.f32 	[%rd44], %f41;
	sub.f32 	%f42, %f29, %f10;
	ld.global.u32 	%r23, [%rd25+8];
	ld.global.u32 	%r24, [%rd25+4];
	mad.lo.s32 	%r25, %r24, %r2, %r6;
	mul.lo.s32 	%r26, %r25, %r23;
	add.s32 	%r27, %r26, %r10;
	mul.wide.s32 	%rd45, %r27, 4;
	add.s64 	%rd46, %rd18, %rd45;
	ld.global.f32 	%f43, [%rd46];
	mad.lo.s32 	%r28, %r24, %r5, %r6;
	mul.lo.s32 	%r29, %r28, %r23;
	add.s32 	%r30, %r29, %r10;
	mul.wide.s32 	%rd47, %r30, 4;
	add.s64 	%rd48, %rd18, %rd47;
	ld.global.f32 	%f44, [%rd48];
	mul.f32 	%f45, %f10, %f44;
	fma.rn.f32 	%f46, %f42, %f43, %f45;
	add.s32 	%r31, %r26, %r13;
	mul.wide.s32 	%rd49, %r31, 4;
	add.s64 	%rd50, %rd18, %rd49;
	ld.global.f32 	%f47, [%rd50];
	add.s32 	%r32, %r29, %r13;
	mul.wide.s32 	%rd51, %r32, 4;
	add.s64 	%rd52, %rd18, %rd51;
	ld.global.f32 	%f48, [%rd52];
	mul.f32 	%f49, %f10, %f48;
	fma.rn.f32 	%f50, %f42, %f47, %f49;
	mul.f32 	%f51, %f28, %f50;
	fma.rn.f32 	%f52, %f30, %f46, %f51;
	add.s64 	%rd53, %rd17, %rd29;
	st.global.f32 	[%rd53], %f52;
	ld.global.u32 	%r33, [%rd25+8];
	ld.global.u32 	%r34, [%rd25+4];
	mul.lo.s32 	%r35, %r34, %r2;
	add.s32 	%r36, %r35, %r6;
	mad.lo.s32 	%r37, %r36, %r33, %r10;
	mul.wide.s32 	%rd54, %r37, 4;
	add.s64 	%rd55, %rd16, %rd54;
	ld.global.f32 	%f53, [%rd55];
	mul.lo.s32 	%r38, %r34, %r5;
	add.s32 	%r39, %r38, %r6;
	mad.lo.s32 	%r40, %r39, %r33, %r10;
	mul.wide.s32 	%rd56, %r40, 4;
	add.s64 	%rd57, %rd16, %rd56;
	ld.global.f32 	%f54, [%rd57];
	mul.f32 	%f55, %f10, %f54;
	fma.rn.f32 	%f56, %f42, %f53, %f55;
	add.s32 	%r41, %r35, %r9;
	mad.lo.s32 	%r42, %r41, %r33, %r10;
	mul.wide.s32 	%rd58, %r42, 4;
	add.s64 	%rd59, %rd16, %rd58;
	ld.global.f32 	%f57, [%rd59];
	add.s32 	%r43, %r38, %r9;
	mad.lo.s32 	%r44, %r43, %r33, %r10;
	mul.wide.s32 	%rd60, %r44, 4;
	add.s64 	%rd61, %rd16, %rd60;
	ld.global.f32 	%f58, [%rd61];
	mul.f32 	%f59, %f10, %f58;
	fma.rn.f32 	%f60, %f42, %f57, %f59;
	mul.f32 	%f61, %f19, %f60;
	fma.rn.f32 	%f62, %f31, %f56, %f61;
	add.s64 	%rd62, %rd15, %rd29;
	st.global.f32 	[%rd62], %f62;
	ret;

}


// ===== COMPILED SASS (sm_100) =====

	.target	sm_100

	.elftype	@"ET_EXEC"


//--------------------- .note.nv.tkinfo           --------------------------
	.section	.note.nv.tkinfo,"",@"SHT_NOTE"
	.sectionflags	@"SHF_NOTE_NV_TKINFO"
	.tkinfo
        /*0018*/ 	.word	0x00000002
        /*0030*/ 	.string	""
        /*0030*/ 	.string	"ptxas"
        /*0030*/ 	.string	"Cuda compilation tools, release 13.0, V13.0.88"
        /*0030*/ 	.string	"Build cuda_13.0.r13.0/compiler.36424714_0"
        /*0030*/ 	.string	"-arch sm_100 -m 64 "



//--------------------- .note.nv.cuinfo           --------------------------
	.section	.note.nv.cuinfo,"",@"SHT_NOTE"
	.sectionflags	@"SHF_NOTE_NV_CUINFO"
        /*0018*/ 	.short	0x0002
        /*001a*/ 	.short	0x0064
        /*001c*/ 	.short	0x0082
	.zero		2


//--------------------- .nv.info                  --------------------------
	.section	.nv.info,"",@"SHT_CUDA_INFO"
	.align	4


	//----- nvinfo : EIATTR_REGCOUNT
	.align		4
        /*0000*/ 	.byte	0x04, 0x2f
        /*0002*/ 	.short	(.L_1 - .L_0)
	.align		4
.L_0:
        /*0004*/ 	.word	index@(update_velocities)
        /*0008*/ 	.word	0x00000020


	//----- nvinfo : EIATTR_FRAME_SIZE
	.align		4
.L_1:
        /*000c*/ 	.byte	0x04, 0x11
        /*000e*/ 	.short	(.L_3 - .L_2)
	.align		4
.L_2:
        /*0010*/ 	.word	index@($__internal_0_$__cuda_sm3x_div_rn_noftz_f32_slowpath)
        /*0014*/ 	.word	0x00000000


	//----- nvinfo : EIATTR_FRAME_SIZE
	.align		4
.L_3:
        /*0018*/ 	.byte	0x04, 0x11
        /*001a*/ 	.short	(.L_5 - .L_4)
	.align		4
.L_4:
        /*001c*/ 	.word	index@(update_velocities)
        /*0020*/ 	.word	0x00000000


	//----- nvinfo : EIATTR_MIN_STACK_SIZE
	.align		4
.L_5:
        /*0024*/ 	.byte	0x04, 0x12
        /*0026*/ 	.short	(.L_7 - .L_6)
	.align		4
.L_6:
        /*0028*/ 	.word	index@(update_velocities)
        /*002c*/ 	.word	0x00000000
.L_7:


//--------------------- .nv.compat                --------------------------
	.section	.nv.compat,"",@"SHT_CUDA_COMPAT_INFO"
	.align	4
        /*0000*/ 	.byte	0x02, 0x09, 0x00, 0x00, 0x02, 0x02, 0x01, 0x00, 0x02, 0x05, 0x05, 0x00, 0x03, 0x07, 0x01, 0x01
        /*0010*/ 	.byte	0x02, 0x03, 0x00, 0x00, 0x02, 0x06, 0x01, 0x00, 0x04, 0x0b, 0x08, 0x00, 0x01, 0x00, 0x00, 0x00
        /*0020*/ 	.byte	0x00, 0x00, 0x00, 0x00


//--------------------- .nv.info.update_velocities --------------------------
	.section	.nv.info.update_velocities,"",@"SHT_CUDA_INFO"
	.sectionflags	@""
	.align	4


	//----- nvinfo : EIATTR_CUDA_API_VERSION
	.align		4
        /*0000*/ 	.byte	0x04, 0x37
        /*0002*/ 	.short	(.L_9 - .L_8)
.L_8:
        /*0004*/ 	.word	0x00000082


	//----- nvinfo : EIATTR_KPARAM_INFO
	.align		4
.L_9:
        /*0008*/ 	.byte	0x04, 0x17
        /*000a*/ 	.short	(.L_11 - .L_10)
.L_10:
        /*000c*/ 	.word	0x00000000
        /*0010*/ 	.short	0x000f
        /*0012*/ 	.short	0x0078
        /*0014*/ 	.byte	0x00, 0xf5, 0x21, 0x00


	//----- nvinfo : EIATTR_KPARAM_INFO
	.align		4
.L_11:
        /*0018*/ 	.byte	0x04, 0x17
        /*001a*/ 	.short	(.L_13 - .L_12)
.L_12:
        /*001c*/ 	.word	0x00000000
        /*0020*/ 	.short	0x000e
        /*0022*/ 	.short	0x0070
        /*0024*/ 	.byte	0x00, 0xf5, 0x21, 0x00


	//----- nvinfo : EIATTR_KPARAM_INFO
	.align		4
.L_13:
        /*0028*/ 	.byte	0x04, 0x17
        /*002a*/ 	.short	(.L_15 - .L_14)
.L_14:
        /*002c*/ 	.word	0x00000000
        /*0030*/ 	.short	0x000d
        /*0032*/ 	.short	0x0068
        /*0034*/ 	.byte	0x00, 0xf5, 0x21, 0x00


	//----- nvinfo : EIATTR_KPARAM_INFO
	.align		4
.L_15:
        /*0038*/ 	.byte	0x04, 0x17
        /*003a*/ 	.short	(.L_17 - .L_16)
.L_16:
        /*003c*/ 	.word	0x00000000
        /*0040*/ 	.short	0x000c
        /*0042*/ 	.short	0x0060
        /*0044*/ 	.byte	0x00, 0xf5, 0x21, 0x00


	//----- nvinfo : EIATTR_KPARAM_INFO
	.align		4
.L_17:
        /*0048*/ 	.byte	0x04, 0x17
        /*004a*/ 	.short	(.L_19 - .L_18)
.L_18:
        /*004c*/ 	.word	0x00000000
        /*0050*/ 	.short	0x000b
        /*0052*/ 	.short	0x0058
        /*0054*/ 	.byte	0x00, 0xf5, 0x21, 0x00


	//----- nvinfo : EIATTR_KPARAM_INFO
	.align		4
.L_19:
        /*0058*/ 	.byte	0x04, 0x17
        /*005a*/ 	.short	(.L_21 - .L_20)
.L_20:
        /*005c*/ 	.word	0x00000000
        /*0060*/ 	.short	0x000a
        /*0062*/ 	.short	0x0050
        /*0064*/ 	.byte	0x00, 0xf5, 0x21, 0x00


	//----- nvinfo : EIATTR_KPARAM_INFO
	.align		4
.L_21:
        /*0068*/ 	.byte	0x04, 0x17
        /*006a*/ 	.short	(.L_23 - .L_22)
.L_22:
        /*006c*/ 	.word	0x00000000
        /*0070*/ 	.short	0x0009
        /*0072*/ 	.short	0x0048
        /*0074*/ 	.byte	0x00, 0xf5, 0x21, 0x00


	//----- nvinfo : EIATTR_KPARAM_INFO
	.align		4
.L_23:
        /*0078*/ 	.byte	0x04, 0x17
        /*007a*/ 	.short	(.L_25 - .L_24)
.L_24:
        /*007c*/ 	.word	0x00000000
        /*0080*/ 	.short	0x0008
        /*0082*/ 	.short	0x0040
        /*0084*/ 	.byte	0x00, 0xf5, 0x21, 0x00


	//----- nvinfo : EIATTR_KPARAM_INFO
	.align		4
.L_25:
        /*0088*/ 	.byte	0x04, 0x17
        /*008a*/ 	.short	(.L_27 - .L_26)
.L_26:
        /*008c*/ 	.word	0x00000000
        /*0090*/ 	.short	0x0007
        /*0092*/ 	.short	0x0038
        /*0094*/ 	.byte	0x00, 0xf5, 0x21, 0x00


	//----- nvinfo : EIATTR_KPARAM_INFO
	.align		4
.L_27:
        /*0098*/ 	.byte	0x04, 0x17
        /*009a*/ 	.short	(.L_29 - .L_28)
.L_28:
        /*009c*/ 	.word	0x00000000
        /*00a0*/ 	.short	0x0006
        /*00a2*/ 	.short	0x0030
        /*00a4*/ 	.byte	0x00, 0xf0, 0x11, 0x00


	//----- nvinfo : EIATTR_KPARAM_INFO
	.align		4
.L_29:
        /*00a8*/ 	.byte	0x04, 0x17
        /*00aa*/ 	.short	(.L_31 - .L_30)
.L_30:
        /*00ac*/ 	.word	0x00000000
        /*00b0*/ 	.short	0x0005
        /*00b2*/ 	.short	0x0028
        /*00b4*/ 	.byte	0x00, 0xf5, 0x21, 0x00


	//----- nvinfo : EIATTR_KPARAM_INFO
	.align		4
.L_31:
        /*00b8*/ 	.byte	0x04, 0x17
        /*00ba*/ 	.short	(.L_33 - .L_32)
.L_32:
        /*00bc*/ 	.word	0x00000000
        /*00c0*/ 	.short	0x0004
        /*00c2*/ 	.short	0x0020
        /*00c4*/ 	.byte	0x00, 0xf5, 0x21, 0x00


	//----- nvinfo : EIATTR_KPARAM_INFO
	.align		4
.L_33:
        /*00c8*/ 	.byte	0x04, 0x17
        /*00ca*/ 	.short	(.L_35 - .L_34)
.L_34:
        /*00cc*/ 	.word	0x00000000
        /*00d0*/ 	.short	0x0003
        /*00d2*/ 	.short	0x0018
        /*00d4*/ 	.byte	0x00, 0xf5, 0x21, 0x00


	//----- nvinfo : EIATTR_KPARAM_INFO
	.align		4
.L_35:
        /*00d8*/ 	.byte	0x04, 0x17
        /*00da*/ 	.short	(.L_37 - .L_36)
.L_36:
        /*00dc*/ 	.word	0x00000000
        /*00e0*/ 	.short	0x0002
        /*00e2*/ 	.short	0x0010
        /*00e4*/ 	.byte	0x00, 0xf5, 0x21, 0x00


	//----- nvinfo : EIATTR_KPARAM_INFO
	.align		4
.L_37:
        /*00e8*/ 	.byte	0x04, 0x17
        /*00ea*/ 	.short	(.L_39 - .L_38)
.L_38:
        /*00ec*/ 	.word	0x00000000
        /*00f0*/ 	.short	0x0001
        /*00f2*/ 	.short	0x0008
        /*00f4*/ 	.byte	0x00, 0xf5, 0x21, 0x00


	//----- nvinfo : EIATTR_KPARAM_INFO
	.align		4
.L_39:
        /*00f8*/ 	.byte	0x04, 0x17
        /*00fa*/ 	.short	(.L_41 - .L_40)
.L_40:
        /*00fc*/ 	.word	0x00000000
        /*0100*/ 	.short	0x0000
        /*0102*/ 	.short	0x0000
        /*0104*/ 	.byte	0x00, 0xf5, 0x21, 0x00


	//----- nvinfo : EIATTR_SPARSE_MMA_MASK
	.align		4
.L_41:
        /*0108*/ 	.byte	0x03, 0x50
        /*010a*/ 	.short	0x0000


	//----- nvinfo : EIATTR_MAXREG_COUNT
	.align		4
        /*010c*/ 	.byte	0x03, 0x1b
        /*010e*/ 	.short	0x00ff


	//----- nvinfo : EIATTR_MERCURY_ISA_VERSION
	.align		4
        /*0110*/ 	.byte	0x03, 0x5f
        /*0112*/ 	.short	0x0101


	//----- nvinfo : EIATTR_VRC_CTA_INIT_COUNT
	.align		4
        /*0114*/ 	.byte	0x02, 0x4a
	.zero		1
	.zero		1


	//----- nvinfo : EIATTR_EXIT_INSTR_OFFSETS
	.align		4
        /*0118*/ 	.byte	0x04, 0x1c
        /*011a*/ 	.short	(.L_43 - .L_42)


	//   ....[0]....
.L_42:
        /*011c*/ 	.word	0x00000eb0


	//----- nvinfo : EIATTR_CRS_STACK_SIZE
	.align		4
.L_43:
        /*0120*/ 	.byte	0x04, 0x1e
        /*0122*/ 	.short	(.L_45 - .L_44)
.L_44:
        /*0124*/ 	.word	0x00000000


	//----- nvinfo : EIATTR_CBANK_PARAM_SIZE
	.align		4
.L_45:
        /*0128*/ 	.byte	0x03, 0x19
        /*012a*/ 	.short	0x0080


	//----- nvinfo : EIATTR_PARAM_CBANK
	.align		4
        /*012c*/ 	.byte	0x04, 0x0a
        /*012e*/ 	.short	(.L_47 - .L_46)
	.align		4
.L_46:
        /*0130*/ 	.word	index@(.nv.constant0.update_velocities)
        /*0134*/ 	.short	0x0380
        /*0136*/ 	.short	0x0080


	//----- nvinfo : EIATTR_SW_WAR
	.align		4
.L_47:
        /*0138*/ 	.byte	0x04, 0x36
        /*013a*/ 	.short	(.L_49 - .L_48)
.L_48:
        /*013c*/ 	.word	0x00000008
.L_49:


//--------------------- .nv.callgraph             --------------------------
	.section	.nv.callgraph,"",@"SHT_CUDA_CALLGRAPH"
	.align	4
	.sectionentsize	8
	.align		4
        /*0000*/ 	.word	0x00000000
	.align		4
        /*0004*/ 	.word	0xffffffff
	.align		4
        /*0008*/ 	.word	0x00000000
	.align		4
        /*000c*/ 	.word	0xfffffffe
	.align		4
        /*0010*/ 	.word	0x00000000
	.align		4
        /*0014*/ 	.word	0xfffffffd
	.align		4
        /*0018*/ 	.word	0x00000000
	.align		4
        /*001c*/ 	.word	0xfffffffc


//--------------------- .text.update_velocities   --------------------------
	.section	.text.update_velocities,"ax",@progbits
	.align	128
        .global         update_velocities
        .type           update_velocities,@function
        .size           update_velocities,(.L_x_12 - update_velocities)
        .other          update_velocities,@"STO_CUDA_ENTRY STV_DEFAULT"
update_velocities:
.text.update_velocities:
[----:B------:R-:W-:Y:S01]  /*0000*/  LDC R1, c[0x0][0x37c] ;  /* 0x0000df00ff017b82 */ /* 0x000fe20000000800 */
[----:B------:R-:W0:Y:S07]  /*0010*/  S2R R12, SR_CTAID.X ;  /* 0x00000000000c7919 */ /* 0x000e2e0000002500 */
[----:B------:R-:W1:Y:S01]  /*0020*/  LDC.64 R6, c[0x0][0x3f8] ;  /* 0x0000fe00ff067b82 */ /* 0x000e620000000a00 */
[----:B------:R-:W1:Y:S01]  /*0030*/  LDCU.64 UR4, c[0x0][0x358] ;  /* 0x00006b00ff0477ac */ /* 0x000e620008000a00 */
[----:B------:R-:W2:Y:S06]  /*0040*/  LDCU UR6, c[0x0][0x3b0] ;  /* 0x00007600ff0677ac */ /* 0x000eac0008000800 */
[----:B------:R-:W0:Y:S08]  /*0050*/  LDC.64 R4, c[0x0][0x380] ;  /* 0x0000e000ff047b82 */ /* 0x000e300000000a00 */
[----:B------:R-:W3:Y:S01]  /*0060*/  LDC.64 R2, c[0x0][0x398] ;  /* 0x0000e600ff027b82 */ /* 0x000ee20000000a00 */
[----:B-1----:R-:W4:Y:S01]  /*0070*/  LDG.E R13, desc[UR4][R6.64] ;  /* 0x00000004060d7981 */ /* 0x002f22000c1e1900 */
[----:B0-----:R-:W-:-:S06]  /*0080*/  IMAD.WIDE.U32 R4, R12, 0x4, R4 ;  /* 0x000000040c047825 */ /* 0x001fcc00078e0004 */
[----:B------:R-:W2:Y:S01]  /*0090*/  LDG.E R5, desc[UR4][R4.64] ;  /* 0x0000000404057981 */ /* 0x000ea2000c1e1900 */
[----:B---3--:R-:W-:-:S05]  /*00a0*/  IMAD.WIDE.U32 R2, R12, 0x4, R2 ;  /* 0x000000040c027825 */ /* 0x008fca00078e0002 */
[----:B------:R-:W2:Y:S01]  /*00b0*/  LDG.E R0, desc[UR4][R2.64] ;  /* 0x0000000402007981 */ /* 0x000ea2000c1e1900 */
[----:B----4-:R-:W0:Y:S01]  /*00c0*/  MUFU.RCP R8, R13 ;  /* 0x0000000d00087308 */ /* 0x010e220000001000 */
[----:B--2---:R-:W-:Y:S01]  /*00d0*/  FFMA R0, R0, UR6, R5 ;  /* 0x0000000600007c23 */ /* 0x004fe20008000005 */
[----:B0-----:R-:W-:-:S06]  /*00e0*/  FFMA R9, -R13, R8, 1 ;  /* 0x3f8000000d097423 */ /* 0x001fcc0000000108 */
[----:B------:R-:W0:Y:S01]  /*00f0*/  FCHK P0, R0, R13 ;  /* 0x0000000d00007302 */ /* 0x000e220000000000 */
[----:B------:R-:W-:-:S04]  /*0100*/  FFMA R9, R8, R9, R8 ;  /* 0x0000000908097223 */ /* 0x000fc80000000008 */
[----:B------:R-:W-:-:S04]  /*0110*/  FFMA R6, R0, R9, RZ ;  /* 0x0000000900067223 */ /* 0x000fc800000000ff */
[----:B------:R-:W-:-:S04]  /*0120*/  FFMA R7, -R13, R6, R0 ;  /* 0x000000060d077223 */ /* 0x000fc80000000100 */
[----:B------:R-:W-:Y:S01]  /*0130*/  FFMA R17, R9, R7, R6 ;  /* 0x0000000709117223 */ /* 0x000fe20000000006 */
[----:B0-----:R-:W-:Y:S06]  /*0140*/  @!P0 BRA `(.L_x_0) ;  /* 0x0000000000108947 */ /* 0x001fec0003800000 */
[----:B------:R-:W-:Y:S02]  /*0150*/  MOV R3, R13 ;  /* 0x0000000d00037202 */ /* 0x000fe40000000f00 */
[----:B------:R-:W-:-:S07]  /*0160*/  MOV R4, 0x180 ;  /* 0x0000018000047802 */ /* 0x000fce0000000f00 */
[----:B------:R-:W-:Y:S05]  /*0170*/  CALL.REL.NOINC `($__internal_0_$__cuda_sm3x_div_rn_noftz_f32_slowpath) ;  /* 0x0000000c00507944 */ /* 0x000fea0003c00000 */
[----:B------:R-:W-:-:S07]  /*0180*/  MOV R17, R3 ;  /* 0x0000000300117202 */ /* 0x000fce0000000f00 */
.L_x_0:
[----:B------:R-:W0:Y:S08]  /*0190*/  LDC.64 R4, c[0x0][0x3f0] ;  /* 0x0000fc00ff047b82 */ /* 0x000e300000000a00 */
[----:B------:R-:W1:Y:S08]  /*01a0*/  LDC.64 R14, c[0x0][0x3f8] ;  /* 0x0000fe00ff0e7b82 */ /* 0x000e700000000a00 */
[----:B------:R-:W2:Y:S08]  /*01b0*/  LDC.64 R8, c[0x0][0x388] ;  /* 0x0000e200ff087b82 */ /* 0x000eb00000000a00 */
[----:B------:R-:W3:Y:S01]  /*01c0*/  LDC.64 R10, c[0x0][0x3a0] ;  /* 0x0000e800ff0a7b82 */ /* 0x000ee20000000a00 */
[----:B0-----:R-:W4:Y:S01]  /*01d0*/  LDG.E R3, desc[UR4][R4.64] ;  /* 0x0000000404037981 */ /* 0x001f22000c1e1900 */
[----:B------:R-:W0:Y:S01]  /*01e0*/  F2I.FLOOR.NTZ R17, R17 ;  /* 0x0000001100117305 */ /* 0x000e220000207100 */
[----:B------:R-:W5:Y:S02]  /*01f0*/  LDCU UR6, c[0x0][0x3b0] ;  /* 0x00007600ff0677ac */ /* 0x000f640008000800 */
[----:B-1----:R-:W5:Y:S01]  /*0200*/  LDG.E R7, desc[UR4][R14.64+0x4] ;  /* 0x000004040e077981 */ /* 0x002f62000c1e1900 */
[----:B--2---:R-:W-:-:S06]  /*0210*/  IMAD.WIDE.U32 R8, R12, 0x4, R8 ;  /* 0x000000040c087825 */ /* 0x004fcc00078e0008 */
[----:B------:R-:W2:Y:S01]  /*0220*/  LDG.E R9, desc[UR4][R8.64] ;  /* 0x0000000408097981 */ /* 0x000ea2000c1e1900 */
[----:B---3--:R-:W-:-:S05]  /*0230*/  IMAD.WIDE.U32 R10, R12, 0x4, R10 ;  /* 0x000000040c0a7825 */ /* 0x008fca00078e000a */
[----:B------:R0:W2:Y:S02]  /*0240*/  LDG.E R2, desc[UR4][R10.64] ;  /* 0x000000040a027981 */ /* 0x0000a4000c1e1900 */
[----:B0-----:R-:W-:-:S04]  /*0250*/  IADD3 R10, PT, PT, R17, 0x1, RZ ;  /* 0x00000001110a7810 */ /* 0x001fc80007ffe0ff */
[----:B------:R-:W-:Y:S02]  /*0260*/  IABS R8, R10 ;  /* 0x0000000a00087213 */ /* 0x000fe40000000000 */
[----:B----4-:R-:W-:-:S04]  /*0270*/  IABS R6, R3 ;  /* 0x0000000300067213 */ /* 0x010fc80000000000 */
[----:B------:R-:W0:Y:S08]  /*0280*/  I2F.RP R16, R6 ;  /* 0x0000000600107306 */ /* 0x000e300000209400 */
[----:B0-----:R-:W0:Y:S02]  /*0290*/  MUFU.RCP R16, R16 ;  /* 0x0000001000107308 */ /* 0x001e240000001000 */
[----:B0-----:R-:W-:-:S06]  /*02a0*/  IADD3 R4, PT, PT, R16, 0xffffffe, RZ ;  /* 0x0ffffffe10047810 */ /* 0x001fcc0007ffe0ff */
[----:B------:R0:W1:Y:S01]  /*02b0*/  F2I.FTZ.U32.TRUNC.NTZ R5, R4 ;  /* 0x0000000400057305 */ /* 0x000062000021f000 */
[----:B------:R-:W-:Y:S01]  /*02c0*/  IABS R14, R3 ;  /* 0x00000003000e7213 */ /* 0x000fe20000000000 */
[----:B0-----:R-:W-:Y:S01]  /*02d0*/  IMAD.MOV.U32 R4, RZ, RZ, RZ ;  /* 0x000000ffff047224 */ /* 0x001fe200078e00ff */
[----:B-1----:R-:W-:-:S05]  /*02e0*/  IADD3 R15, PT, PT, RZ, -R5, RZ ;  /* 0x80000005ff0f7210 */ /* 0x002fca0007ffe0ff */
[----:B------:R-:W-:-:S04]  /*02f0*/  IMAD R11, R15, R6, RZ ;  /* 0x000000060f0b7224 */ /* 0x000fc800078e02ff */
[----:B------:R-:W-:Y:S01]  /*0300*/  IMAD.HI.U32 R5, R5, R11, R4 ;  /* 0x0000000b05057227 */ /* 0x000fe200078e0004 */
[----:B------:R-:W-:-:S05]  /*0310*/  IADD3 R15, PT, PT, RZ, -R14, RZ ;  /* 0x8000000eff0f7210 */ /* 0x000fca0007ffe0ff */
[----:B------:R-:W-:-:S04]  /*0320*/  IMAD.HI.U32 R5, R5, R8, RZ ;  /* 0x0000000805057227 */ /* 0x000fc800078e00ff */
[----:B------:R-:W-:-:S05]  /*0330*/  IMAD R15, R5, R15, R8 ;  /* 0x0000000f050f7224 */ /* 0x000fca00078e0208 */
[----:B------:R-:W-:Y:S01]  /*0340*/  ISETP.GT.U32.AND P0, PT, R6, R15, PT ;  /* 0x0000000f0600720c */ /* 0x000fe20003f04070 */
[----:B-----5:R-:W0:-:S12]  /*0350*/  MUFU.RCP R4, R7 ;  /* 0x0000000700047308 */ /* 0x020e180000001000 */
[----:B------:R-:W-:-:S04]  /*0360*/  @!P0 IADD3 R15, PT, PT, R15, -R6, RZ ;  /* 0x800000060f0f8210 */ /* 0x000fc80007ffe0ff */
[----:B------:R-:W-:Y:S01]  /*0370*/  ISETP.GT.U32.AND P2, PT, R6, R15, PT ;  /* 0x0000000f0600720c */ /* 0x000fe20003f44070 */
[----:B--2---:R-:W-:Y:S01]  /*0380*/  FFMA R2, R2, UR6, R9 ;  /* 0x0000000602027c23 */ /* 0x004fe20008000009 */
[----:B0-----:R-:W-:Y:S01]  /*0390*/  FFMA R5, -R7, R4, 1 ;  /* 0x3f80000007057423 */ /* 0x001fe20000000104 */
[----:B------:R-:W-:Y:S02]  /*03a0*/  ISETP.GE.AND P0, PT, R10, RZ, PT ;  /* 0x000000ff0a00720c */ /* 0x000fe40003f06270 */
[----:B------:R-:W-:Y:S01]  /*03b0*/  ISETP.NE.AND P1, PT, R3, RZ, PT ;  /* 0x000000ff0300720c */ /* 0x000fe20003f25270 */
[----:B------:R-:W-:-:S07]  /*03c0*/  FFMA R5, R4, R5, R4 ;  /* 0x0000000504057223 */ /* 0x000fce0000000004 */
[----:B------:R-:W-:Y:S01]  /*03d0*/  @!P2 IADD3 R15, PT, PT, R15, -R6, RZ ;  /* 0x800000060f0fa210 */ /* 0x000fe20007ffe0ff */
[----:B------:R-:W0:Y:S01]  /*03e0*/  FCHK P2, R2, R7 ;  /* 0x0000000702007302 */ /* 0x000e220000040000 */
[----:B------:R-:W-:Y:S01]  /*03f0*/  FFMA R14, R2, R5, RZ ;  /* 0x00000005020e7223 */ /* 0x000fe200000000ff */
[----:B------:R-:W-:-:S03]  /*0400*/  I2FP.F32.S32 R4, R17 ;  /* 0x0000001100047245 */ /* 0x000fc60000201400 */
[----:B------:R-:W-:Y:S01]  /*0410*/  FFMA R6, -R7, R14, R2 ;  /* 0x0000000e07067223 */ /* 0x000fe20000000102 */
[----:B------:R-:W-:Y:S01]  /*0420*/  @!P0 IADD3 R15, PT, PT, -R15, RZ, RZ ;  /* 0x000000ff0f0f8210 */ /* 0x000fe20007ffe1ff */
[----:B------:R-:W-:Y:S01]  /*0430*/  FFMA R13, -R13, R4, R0 ;  /* 0x000000040d0d7223 */ /* 0x000fe20000000100 */
[----:B------:R-:W-:Y:S01]  /*0440*/  @!P1 LOP3.LUT R15, RZ, R3, RZ, 0x33, !PT ;  /* 0x00000003ff0f9212 */ /* 0x000fe200078e33ff */
[----:B------:R-:W-:Y:S01]  /*0450*/  FFMA R14, R5, R6, R14 ;  /* 0x00000006050e7223 */ /* 0x000fe2000000000e */
[----:B0-----:R-:W-:Y:S06]  /*0460*/  @!P2 BRA `(.L_x_1) ;  /* 0x000000000014a947 */ /* 0x001fec0003800000 */
[----:B------:R-:W-:Y:S01]  /*0470*/  IMAD.MOV.U32 R0, RZ, RZ, R2 ;  /* 0x000000ffff007224 */ /* 0x000fe200078e0002 */
[----:B------:R-:W-:Y:S02]  /*0480*/  MOV R3, R7 ;  /* 0x0000000700037202 */ /* 0x000fe40000000f00 */
[----:B------:R-:W-:-:S07]  /*0490*/  MOV R4, 0x4b0 ;  /* 0x000004b000047802 */ /* 0x000fce0000000f00 */
[----:B------:R-:W-:Y:S05]  /*04a0*/  CALL.REL.NOINC `($__internal_0_$__cuda_sm3x_div_rn_noftz_f32_slowpath) ;  /* 0x0000000800847944 */ /* 0x000fea0003c00000 */
[----:B------:R-:W-:-:S07]  /*04b0*/  MOV R14, R3 ;  /* 0x00000003000e7202 */ /* 0x000fce0000000f00 */
.L_x_1:
        /* <DEDUP_REMOVED lines=12> */
[----:B0-----:R-:W-:Y:S01]  /*0580*/  VIADD R10, R14, 0x1 ;  /* 0x000000010e0a7836 */ /* 0x001fe20000000000 */
[----:B----4-:R-:W-:-:S04]  /*0590*/  IABS R3, R6 ;  /* 0x0000000600037213 */ /* 0x010fc80000000000 */
[----:B------:R-:W0:Y:S08]  /*05a0*/  I2F.RP R16, R3 ;  /* 0x0000000300107306 */ /* 0x000e300000209400 */
[----:B0-----:R-:W0:Y:S02]  /*05b0*/  MUFU.RCP R16, R16 ;  /* 0x0000001000107308 */ /* 0x001e240000001000 */
[----:B0-----:R-:W-:-:S06]  /*05c0*/  IADD3 R4, PT, PT, R16, 0xffffffe, RZ ;  /* 0x0ffffffe10047810 */ /* 0x001fcc0007ffe0ff */
[----:B------:R0:W1:Y:S02]  /*05d0*/  F2I.FTZ.U32.TRUNC.NTZ R5, R4 ;  /* 0x0000000400057305 */ /* 0x000064000021f000 */
[----:B0-----:R-:W-:Y:S01]  /*05e0*/  HFMA2 R4, -RZ, RZ, 0, 0 ;  /* 0x00000000ff047431 */ /* 0x001fe200000001ff */
[----:B-1----:R-:W-:-:S05]  /*05f0*/  IADD3 R18, PT, PT, RZ, -R5, RZ ;  /* 0x80000005ff127210 */ /* 0x002fca0007ffe0ff */
[----:B------:R-:W-:Y:S01]  /*0600*/  IMAD R11, R18, R3, RZ ;  /* 0x00000003120b7224 */ /* 0x000fe200078e02ff */
[----:B------:R-:W-:Y:S02]  /*0610*/  IABS R16, R10 ;  /* 0x0000000a00107213 */ /* 0x000fe40000000000 */
[----:B------:R-:W-:Y:S01]  /*0620*/  IABS R8, R6 ;  /* 0x0000000600087213 */ /* 0x000fe20000000000 */
[----:B------:R-:W-:-:S03]  /*0630*/  IMAD.HI.U32 R5, R5, R11, R4 ;  /* 0x0000000b05057227 */ /* 0x000fc600078e0004 */
[----:B------:R-:W-:-:S03]  /*0640*/  IADD3 R4, PT, PT, RZ, -R8, RZ ;  /* 0x80000008ff047210 */ /* 0x000fc60007ffe0ff */
        /* <DEDUP_REMOVED lines=16> */
[----:B------:R-:W-:Y:S02]  /*0750*/  @!P0 IMAD.MOV R16, RZ, RZ, -R16 ;  /* 0x000000ffff108224 */ /* 0x000fe400078e0a10 */
[----:B------:R-:W-:Y:S01]  /*0760*/  FFMA R18, -R7, R18, R2 ;  /* 0x0000001207127223 */ /* 0x000fe20000000102 */
[----:B------:R-:W-:Y:S01]  /*0770*/  @!P1 LOP3.LUT R16, RZ, R6, RZ, 0x33, !PT ;  /* 0x00000006ff109212 */ /* 0x000fe200078e33ff */
[----:B------:R-:W-:Y:S01]  /*0780*/  FFMA R19, R5, R3, R4 ;  /* 0x0000000305137223 */ /* 0x000fe20000000004 */
[----:B0-----:R-:W-:Y:S06]  /*0790*/  @!P2 BRA `(.L_x_2) ;  /* 0x000000000010a947 */ /* 0x001fec0003800000 */
[----:B------:R-:W-:Y:S02]  /*07a0*/  MOV R3, R21 ;  /* 0x0000001500037202 */ /* 0x000fe40000000f00 */
[----:B------:R-:W-:-:S07]  /*07b0*/  MOV R4, 0x7d0 ;  /* 0x000007d000047802 */ /* 0x000fce0000000f00 */
[----:B------:R-:W-:Y:S05]  /*07c0*/  CALL.REL.NOINC `($__internal_0_$__cuda_sm3x_div_rn_noftz_f32_slowpath) ;  /* 0x0000000400bc7944 */ /* 0x000fea0003c00000 */
[----:B------:R-:W-:-:S07]  /*07d0*/  MOV R19, R3 ;  /* 0x0000000300137202 */ /* 0x000fce0000000f00 */
.L_x_2:
[----:B------:R-:W0:Y:S02]  /*07e0*/  LDC.64 R2, c[0x0][0x3f0] ;  /* 0x0000fc00ff027b82 */ /* 0x000e240000000a00 */
[----:B0-----:R-:W2:Y:S01]  /*07f0*/  LDG.E R7, desc[UR4][R2.64+0x8] ;  /* 0x0000080402077981 */ /* 0x001ea2000c1e1900 */
[----:B------:R-:W0:Y:S02]  /*0800*/  F2I.FLOOR.NTZ R19, R19 ;  /* 0x0000001300137305 */ /* 0x000e240000207100 */
[----:B0-----:R-:W-:-:S05]  /*0810*/  VIADD R8, R19, 0x1 ;  /* 0x0000000113087836 */ /* 0x001fca0000000000 */
[----:B------:R-:W-:Y:S02]  /*0820*/  IABS R20, R8 ;  /* 0x0000000800147213 */ /* 0x000fe40000000000 */
[----:B------:R-:W-:Y:S02]  /*0830*/  ISETP.GE.AND P2, PT, R8, RZ, PT ;  /* 0x000000ff0800720c */ /* 0x000fe40003f46270 */
[-C--:B--2---:R-:W-:Y:S02]  /*0840*/  IABS R10, R7.reuse ;  /* 0x00000007000a7213 */ /* 0x084fe40000000000 */
[----:B------:R-:W-:Y:S02]  /*0850*/  IABS R22, R7 ;  /* 0x0000000700167213 */ /* 0x000fe40000000000 */
[----:B------:R-:W0:Y:S08]  /*0860*/  I2F.RP R9, R10 ;  /* 0x0000000a00097306 */ /* 0x000e300000209400 */
[----:B0-----:R-:W0:Y:S02]  /*0870*/  MUFU.RCP R9, R9 ;  /* 0x0000000900097308 */ /* 0x001e240000001000 */
[----:B0-----:R-:W-:-:S02]  /*0880*/  IADD3 R4, PT, PT, R9, 0xffffffe, RZ ;  /* 0x0ffffffe09047810 */ /* 0x001fc40007ffe0ff */
[----:B------:R-:W0:Y:S04]  /*0890*/  LDC.64 R8, c[0x0][0x3b8] ;  /* 0x0000ee00ff087b82 */ /* 0x000e280000000a00 */
[----:B------:R1:W2:Y:S02]  /*08a0*/  F2I.FTZ.U32.TRUNC.NTZ R5, R4 ;  /* 0x0000000400057305 */ /* 0x0002a4000021f000 */
[----:B-1----:R-:W-:Y:S02]  /*08b0*/  MOV R4, RZ ;  /* 0x000000ff00047202 */ /* 0x002fe40000000f00 */
[----:B--2---:R-:W-:-:S05]  /*08c0*/  IADD3 R11, PT, PT, RZ, -R5, RZ ;  /* 0x80000005ff0b7210 */ /* 0x004fca0007ffe0ff */
[----:B------:R-:W-:-:S04]  /*08d0*/  IMAD R11, R11, R10, RZ ;  /* 0x0000000a0b0b7224 */ /* 0x000fc800078e02ff */
[----:B------:R-:W-:Y:S01]  /*08e0*/  IMAD.HI.U32 R5, R5, R11, R4 ;  /* 0x0000000b05057227 */ /* 0x000fe200078e0004 */
[----:B------:R-:W-:-:S05]  /*08f0*/  IADD3 R4, PT, PT, RZ, -R22, RZ ;  /* 0x80000016ff047210 */ /* 0x000fca0007ffe0ff */
[----:B------:R-:W-:-:S04]  /*0900*/  IMAD.HI.U32 R5, R5, R20, RZ ;  /* 0x0000001405057227 */ /* 0x000fc800078e00ff */
[----:B------:R-:W-:Y:S02]  /*0910*/  IMAD R20, R5, R4, R20 ;  /* 0x0000000405147224 */ /* 0x000fe400078e0214 */
[CC--:B------:R-:W-:Y:S02]  /*0920*/  IMAD R4, R17.reuse, R6.reuse, R16 ;  /* 0x0000000611047224 */ /* 0x0c0fe400078e0210 */
[----:B------:R-:W-:Y:S01]  /*0930*/  IMAD R6, R17, R6, R14 ;  /* 0x0000000611067224 */ /* 0x000fe200078e020e */
[----:B------:R-:W-:Y:S01]  /*0940*/  ISETP.GT.U32.AND P0, PT, R10, R20, PT ;  /* 0x000000140a00720c */ /* 0x000fe20003f04070 */
[C-C-:B------:R-:W-:Y:S02]  /*0950*/  IMAD R5, R7.reuse, R4, R19.reuse ;  /* 0x0000000407057224 */ /* 0x140fe400078e0213 */
[----:B------:R-:W-:-:S10]  /*0960*/  IMAD R23, R7, R6, R19 ;  /* 0x0000000607177224 */ /* 0x000fd400078e0213 */
[----:B------:R-:W-:Y:S02]  /*0970*/  @!P0 IADD3 R20, PT, PT, R20, -R10, RZ ;  /* 0x8000000a14148210 */ /* 0x000fe40007ffe0ff */
[----:B------:R-:W-:Y:S02]  /*0980*/  ISETP.NE.AND P0, PT, R7, RZ, PT ;  /* 0x000000ff0700720c */ /* 0x000fe40003f05270 */
[----:B------:R-:W-:-:S13]  /*0990*/  ISETP.GT.U32.AND P1, PT, R10, R20, PT ;  /* 0x000000140a00720c */ /* 0x000fda0003f24070 */
[----:B------:R-:W-:-:S05]  /*09a0*/  @!P1 IADD3 R20, PT, PT, R20, -R10, RZ ;  /* 0x8000000a14149210 */ /* 0x000fca0007ffe0ff */
[----:B------:R-:W-:Y:S01]  /*09b0*/  @!P2 IMAD.MOV R20, RZ, RZ, -R20 ;  /* 0x000000ffff14a224 */ /* 0x000fe200078e0a14 */
[----:B------:R-:W-:-:S05]  /*09c0*/  @!P0 LOP3.LUT R20, RZ, R7, RZ, 0x33, !PT ;  /* 0x00000007ff148212 */ /* 0x000fca00078e33ff */
[C-C-:B------:R-:W-:Y:S02]  /*09d0*/  IMAD R11, R7.reuse, R4, R20.reuse ;  /* 0x00000004070b7224 */ /* 0x140fe400078e0214 */
[----:B------:R-:W-:Y:S02]  /*09e0*/  IMAD R25, R7, R6, R20 ;  /* 0x0000000607197224 */ /* 0x000fe400078e0214 */
[----:B0-----:R-:W-:-:S04]  /*09f0*/  IMAD.WIDE R10, R11, 0x4, R8 ;  /* 0x000000040b0a7825 */ /* 0x001fc800078e0208 */
[--C-:B------:R-:W-:Y:S02]  /*0a00*/  IMAD.WIDE R6, R5, 0x4, R8.reuse ;  /* 0x0000000405067825 */ /* 0x100fe400078e0208 */
[----:B------:R-:W2:Y:S02]  /*0a10*/  LDG.E R11, desc[UR4][R10.64] ;  /* 0x000000040a0b7981 */ /* 0x000ea4000c1e1900 */
[--C-:B------:R-:W-:Y:S02]  /*0a20*/  IMAD.WIDE R4, R25, 0x4, R8.reuse ;  /* 0x0000000419047825 */ /* 0x100fe400078e0208 */
[----:B------:R-:W3:Y:S02]  /*0a30*/  LDG.E R7, desc[UR4][R6.64] ;  /* 0x0000000406077981 */ /* 0x000ee4000c1e1900 */
[----:B------:R-:W-:Y:S02]  /*0a40*/  IMAD.WIDE R8, R23, 0x4, R8 ;  /* 0x0000000417087825 */ /* 0x000fe400078e0208 */
[----:B------:R-:W4:Y:S01]  /*0a50*/  LDG.E R5, desc[UR4][R4.64] ;  /* 0x0000000404057981 */ /* 0x000f22000c1e1900 */
[----:B------:R-:W0:Y:S03]  /*0a60*/  LDC.64 R22, c[0x0][0x3d0] ;  /* 0x0000f400ff167b82 */ /* 0x000e260000000a00 */
[----:B------:R-:W5:Y:S01]  /*0a70*/  LDG.E R9, desc[UR4][R8.64] ;  /* 0x0000000408097981 */ /* 0x000f62000c1e1900 */
[----:B------:R-:W-:Y:S01]  /*0a80*/  I2FP.F32.S32 R25, R19 ;  /* 0x0000001300197245 */ /* 0x000fe20000201400 */
[----:B------:R-:W-:-:S04]  /*0a90*/  FADD R24, -R18, 1 ;  /* 0x3f80000012187421 */ /* 0x000fc80000000100 */
[----:B------:R-:W-:-:S04]  /*0aa0*/  FFMA R21, -R21, R25, R0 ;  /* 0x0000001915157223 */ /* 0x000fc80000000100 */
[----:B------:R-:W-:Y:S01]  /*0ab0*/  FADD R0, -R21, 1 ;  /* 0x3f80000015007421 */ /* 0x000fe20000000100 */
[----:B0-----:R-:W-:-:S04]  /*0ac0*/  IMAD.WIDE.U32 R22, R12, 0x4, R22 ;  /* 0x000000040c167825 */ /* 0x001fc800078e0016 */
[C---:B--2---:R-:W-:Y:S01]  /*0ad0*/  FMUL R27, R18.reuse, R11 ;  /* 0x0000000b121b7220 */ /* 0x044fe20000400000 */
[----:B---3--:R-:W-:-:S03]  /*0ae0*/  FMUL R26, R18, R7 ;  /* 0x00000007121a7220 */ /* 0x008fc60000400000 */
[C---:B----4-:R-:W-:Y:S01]  /*0af0*/  FFMA R10, R24.reuse, R5, R27 ;  /* 0x00000005180a7223 */ /* 0x050fe2000000001b */
[----:B-----5:R-:W-:-:S03]  /*0b00*/  FFMA R11, R24, R9, R26 ;  /* 0x00000009180b7223 */ /* 0x020fc6000000001a */
[----:B------:R-:W-:-:S04]  /*0b10*/  FMUL R5, R21, R10 ;  /* 0x0000000a15057220 */ /* 0x000fc80000400000 */
[----:B------:R-:W-:Y:S02]  /*0b20*/  FFMA R7, R0, R11, R5 ;  /* 0x0000000b00077223 */ /* 0x000fe40000000005 */
[----:B------:R-:W0:Y:S03]  /*0b30*/  LDC.64 R4, c[0x0][0x3c0] ;  /* 0x0000f000ff047b82 */ /* 0x000e260000000a00 */
[----:B------:R1:W-:Y:S04]  /*0b40*/  STG.E desc[UR4][R22.64], R7 ;  /* 0x0000000716007986 */ /* 0x0003e8000c101904 */
[----:B------:R-:W2:Y:S04]  /*0b50*/  LDG.E R8, desc[UR4][R2.64+0x4] ;  /* 0x0000040402087981 */ /* 0x000ea8000c1e1900 */
[----:B------:R-:W3:Y:S01]  /*0b60*/  LDG.E R6, desc[UR4][R2.64+0x8] ;  /* 0x0000080402067981 */ /* 0x000ee2000c1e1900 */
[----:B-1----:R-:W1:Y:S01]  /*0b70*/  LDC.64 R22, c[0x0][0x3d8] ;  /* 0x0000f600ff167b82 */ /* 0x002e620000000a00 */
[----:B--2---:R-:W-:-:S02]  /*0b80*/  IMAD R11, R15, R8, R14 ;  /* 0x000000080f0b7224 */ /* 0x004fc400078e020e */
[----:B------:R-:W-:Y:S02]  /*0b90*/  IMAD R9, R17, R8, R14 ;  /* 0x0000000811097224 */ /* 0x000fe400078e020e */
[CCC-:B---3--:R-:W-:Y:S02]  /*0ba0*/  IMAD R25, R6.reuse, R11.reuse, R20.reuse ;  /* 0x0000000b06197224 */ /* 0x1c8fe400078e0214 */
[C---:B------:R-:W-:Y:S02]  /*0bb0*/  IMAD R27, R6.reuse, R11, R19 ;  /* 0x0000000b061b7224 */ /* 0x040fe400078e0213 */
[----:B------:R-:W-:Y:S02]  /*0bc0*/  IMAD R29, R6, R9, R20 ;  /* 0x00000009061d7224 */ /* 0x000fe400078e0214 */
[----:B0-----:R-:W-:-:S04]  /*0bd0*/  IMAD.WIDE R10, R25, 0x4, R4 ;  /* 0x00000004190a7825 */ /* 0x001fc800078e0204 */
[----:B------:R-:W-:Y:S02]  /*0be0*/  IMAD R25, R6, R9, R19 ;  /* 0x0000000906197224 */ /* 0x000fe400078e0213 */
[--C-:B------:R-:W-:Y:S01]  /*0bf0*/  IMAD.WIDE R6, R27, 0x4, R4.reuse ;  /* 0x000000041b067825 */ /* 0x100fe200078e0204 */
[----:B------:R-:W2:Y:S03]  /*0c00*/  LDG.E R10, desc[UR4][R10.64] ;  /* 0x000000040a0a7981 */ /* 0x000ea6000c1e1900 */
[--C-:B------:R-:W-:Y:S02]  /*0c10*/  IMAD.WIDE R8, R29, 0x4, R4.reuse ;  /* 0x000000041d087825 */ /* 0x100fe400078e0204 */
[----:B------:R-:W3:Y:S02]  /*0c20*/  LDG.E R6, desc[UR4][R6.64] ;  /* 0x0000000406067981 */ /* 0x000ee4000c1e1900 */
[----:B------:R-:W-:-:S02]  /*0c30*/  IMAD.WIDE R4, R25, 0x4, R4 ;  /* 0x0000000419047825 */ /* 0x000fc400078e0204 */
[----:B------:R-:W4:Y:S04]  /*0c40*/  LDG.E R9, desc[UR4][R8.64] ;  /* 0x0000000408097981 */ /* 0x000f28000c1e1900 */
[----:B------:R-:W5:Y:S01]  /*0c50*/  LDG.E R5, desc[UR4][R4.64] ;  /* 0x0000000404057981 */ /* 0x000f62000c1e1900 */
[----:B------:R-:W-:Y:S01]  /*0c60*/  FADD R20, -R13, 1 ;  /* 0x3f8000000d147421 */ /* 0x000fe20000000100 */
[----:B-1----:R-:W-:-:S04]  /*0c70*/  IMAD.WIDE.U32 R22, R12, 0x4, R22 ;  /* 0x000000040c167825 */ /* 0x002fc800078e0016 */
[C---:B--2---:R-:W-:Y:S01]  /*0c80*/  FMUL R25, R13.reuse, R10 ;  /* 0x0000000a0d197220 */ /* 0x044fe20000400000 */
[----:B---3--:R-:W-:-:S03]  /*0c90*/  FMUL R26, R13, R6 ;  /* 0x000000060d1a7220 */ /* 0x008fc60000400000 */
[C---:B----4-:R-:W-:Y:S01]  /*0ca0*/  FFMA R28, R20.reuse, R9, R25 ;  /* 0x00000009141c7223 */ /* 0x050fe20000000019 */
[----:B-----5:R-:W-:-:S03]  /*0cb0*/  FFMA R25, R20, R5, R26 ;  /* 0x0000000514197223 */ /* 0x020fc6000000001a */
[----:B------:R-:W-:Y:S01]  /*0cc0*/  FMUL R21, R21, R28 ;  /* 0x0000001c15157220 */ /* 0x000fe20000400000 */
[----:B------:R-:W0:Y:S03]  /*0cd0*/  LDC.64 R4, c[0x0][0x3c8] ;  /* 0x0000f200ff047b82 */ /* 0x000e260000000a00 */
[----:B------:R-:W-:-:S05]  /*0ce0*/  FFMA R21, R0, R25, R21 ;  /* 0x0000001900157223 */ /* 0x000fca0000000015 */
[----:B------:R-:W-:Y:S04]  /*0cf0*/  STG.E desc[UR4][R22.64], R21 ;  /* 0x0000001516007986 */ /* 0x000fe8000c101904 */
[----:B------:R-:W2:Y:S04]  /*0d00*/  LDG.E R6, desc[UR4][R2.64+0x4] ;  /* 0x0000040402067981 */ /* 0x000ea8000c1e1900 */
[----:B------:R1:W3:Y:S02]  /*0d10*/  LDG.E R0, desc[UR4][R2.64+0x8] ;  /* 0x0000080402007981 */ /* 0x0002e4000c1e1900 */
[----:B-1----:R-:W1:Y:S01]  /*0d20*/  LDC.64 R2, c[0x0][0x3e0] ;  /* 0x0000f800ff027b82 */ /* 0x002e620000000a00 */
[----:B--2---:R-:W-:-:S02]  /*0d30*/  IMAD R7, R15, R6, R16 ;  /* 0x000000060f077224 */ /* 0x004fc400078e0210 */
[-C--:B------:R-:W-:Y:S02]  /*0d40*/  IMAD R15, R15, R6.reuse, R14 ;  /* 0x000000060f0f7224 */ /* 0x080fe400078e020e */
[CC--:B------:R-:W-:Y:S02]  /*0d50*/  IMAD R16, R17.reuse, R6.reuse, R16 ;  /* 0x0000000611107224 */ /* 0x0c0fe400078e0210 */
[C-C-:B---3--:R-:W-:Y:S02]  /*0d60*/  IMAD R7, R0.reuse, R7, R19.reuse ;  /* 0x0000000700077224 */ /* 0x148fe400078e0213 */
[----:B------:R-:W-:Y:S02]  /*0d70*/  IMAD R14, R17, R6, R14 ;  /* 0x00000006110e7224 */ /* 0x000fe400078e020e */
[C-C-:B------:R-:W-:Y:S02]  /*0d80*/  IMAD R9, R0.reuse, R15, R19.reuse ;  /* 0x0000000f00097224 */ /* 0x140fe400078e0213 */
[----:B------:R-:W-:-:S02]  /*0d90*/  IMAD R11, R0, R16, R19 ;  /* 0x00000010000b7224 */ /* 0x000fc400078e0213 */
        /* <DEDUP_REMOVED lines=9> */
[----:B-1----:R-:W-:-:S04]  /*0e30*/  IMAD.WIDE.U32 R2, R12, 0x4, R2 ;  /* 0x000000040c027825 */ /* 0x002fc800078e0002 */
[C---:B--2---:R-:W-:Y:S01]  /*0e40*/  FMUL R15, R13.reuse, R6 ;  /* 0x000000060d0f7220 */ /* 0x044fe20000400000 */
[----:B---3--:R-:W-:-:S03]  /*0e50*/  FMUL R0, R13, R8 ;  /* 0x000000080d007220 */ /* 0x008fc60000400000 */
[C---:B----4-:R-:W-:Y:S01]  /*0e60*/  FFMA R15, R20.reuse, R11, R15 ;  /* 0x0000000b140f7223 */ /* 0x050fe2000000000f */
[----:B-----5:R-:W-:-:S03]  /*0e70*/  FFMA R13, R20, R5, R0 ;  /* 0x00000005140d7223 */ /* 0x020fc60000000000 */
[----:B------:R-:W-:-:S04]  /*0e80*/  FMUL R15, R18, R15 ;  /* 0x0000000f120f7220 */ /* 0x000fc80000400000 */
[----:B------:R-:W-:-:S05]  /*0e90*/  FFMA R13, R24, R13, R15 ;  /* 0x0000000d180d7223 */ /* 0x000fca000000000f */
[----:B------:R-:W-:Y:S01]  /*0ea0*/  STG.E desc[UR4][R2.64], R13 ;  /* 0x0000000d02007986 */ /* 0x000fe2000c101904 */
[----:B------:R-:W-:Y:S05]  /*0eb0*/  EXIT ;  /* 0x000000000000794d */ /* 0x000fea0003800000 */
        .weak           $__internal_0_$__cuda_sm3x_div_rn_noftz_f32_slowpath
        .type           $__internal_0_$__cuda_sm3x_div_rn_noftz_f32_slowpath,@function
        .size           $__internal_0_$__cuda_sm3x_div_rn_noftz_f32_slowpath,(.L_x_12 - $__internal_0_$__cuda_sm3x_div_rn_noftz_f32_slowpath)
$__internal_0_$__cuda_sm3x_div_rn_noftz_f32_slowpath:
[----:B------:R-:W-:Y:S02]  /*0ec0*/  SHF.R.U32.HI R5, RZ, 0x17, R3 ;  /* 0x00000017ff057819 */ /* 0x000fe40000011603 */
[----:B------:R-:W-:Y:S02]  /*0ed0*/  SHF.R.U32.HI R8, RZ, 0x17, R0 ;  /* 0x00000017ff087819 */ /* 0x000fe40000011600 */
[----:B------:R-:W-:Y:S02]  /*0ee0*/  LOP3.LUT R5, R5, 0xff, RZ, 0xc0, !PT ;  /* 0x000000ff05057812 */ /* 0x000fe400078ec0ff */
[----:B------:R-:W-:Y:S02]  /*0ef0*/  LOP3.LUT R22, R8, 0xff, RZ, 0xc0, !PT ;  /* 0x000000ff08167812 */ /* 0x000fe400078ec0ff */
[----:B------:R-:W-:Y:S02]  /*0f00*/  IADD3 R11, PT, PT, R5, -0x1, RZ ;  /* 0xffffffff050b7810 */ /* 0x000fe40007ffe0ff */
[----:B------:R-:W-:-:S02]  /*0f10*/  IADD3 R10, PT, PT, R22, -0x1, RZ ;  /* 0xffffffff160a7810 */ /* 0x000fc40007ffe0ff */
[----:B------:R-:W-:Y:S02]  /*0f20*/  ISETP.GT.U32.AND P0, PT, R11, 0xfd, PT ;  /* 0x000000fd0b00780c */ /* 0x000fe40003f04070 */
[----:B------:R-:W-:Y:S02]  /*0f30*/  MOV R9, R0 ;  /* 0x0000000000097202 */ /* 0x000fe40000000f00 */
[----:B------:R-:W-:-:S13]  /*0f40*/  ISETP.GT.U32.OR P0, PT, R10, 0xfd, P0 ;  /* 0x000000fd0a00780c */ /* 0x000fda0000704470 */
[----:B------:R-:W-:Y:S01]  /*0f50*/  @!P0 MOV R8, RZ ;  /* 0x000000ff00088202 */ /* 0x000fe20000000f00 */
[----:B------:R-:W-:Y:S06]  /*0f60*/  @!P0 BRA `(.L_x_3) ;  /* 0x00000000005c8947 */ /* 0x000fec0003800000 */
[----:B------:R-:W-:Y:S02]  /*0f70*/  FSETP.GTU.FTZ.AND P0, PT, |R0|, +INF , PT ;  /* 0x7f8000000000780b */ /* 0x000fe40003f1c200 */
[----:B------:R-:W-:-:S04]  /*0f80*/  FSETP.GTU.FTZ.AND P1, PT, |R3|, +INF , PT ;  /* 0x7f8000000300780b */ /* 0x000fc80003f3c200 */
[----:B------:R-:W-:-:S13]  /*0f90*/  PLOP3.LUT P0, PT, P0, P1, PT, 0xf8, 0x8f ;  /* 0x00000000008f781c */ /* 0x000fda0000703f70 */
[----:B------:R-:W-:Y:S05]  /*0fa0*/  @P0 BRA `(.L_x_4) ;  /* 0x0000000400440947 */ /* 0x000fea0003800000 */
[----:B------:R-:W-:-:S13]  /*0fb0*/  LOP3.LUT P0, RZ, R3, 0x7fffffff, R9, 0xc8, !PT ;  /* 0x7fffffff03ff7812 */ /* 0x000fda000780c809 */
[----:B------:R-:W-:Y:S05]  /*0fc0*/  @!P0 BRA `(.L_x_5) ;  /* 0x0000000400348947 */ /* 0x000fea0003800000 */
[C---:B------:R-:W-:Y:S02]  /*0fd0*/  FSETP.NEU.FTZ.AND P2, PT, |R0|.reuse, +INF , PT ;  /* 0x7f8000000000780b */ /* 0x040fe40003f5d200 */
[----:B------:R-:W-:Y:S02]  /*0fe0*/  FSETP.NEU.FTZ.AND P1, PT, |R3|, +INF , PT ;  /* 0x7f8000000300780b */ /* 0x000fe40003f3d200 */
[----:B------:R-:W-:-:S11]  /*0ff0*/  FSETP.NEU.FTZ.AND P0, PT, |R0|, +INF , PT ;  /* 0x7f8000000000780b */ /* 0x000fd60003f1d200 */
[----:B------:R-:W-:Y:S05]  /*1000*/  @!P1 BRA !P2, `(.L_x_5) ;  /* 0x0000000400249947 */ /* 0x000fea0005000000 */
[----:B------:R-:W-:-:S04]  /*1010*/  LOP3.LUT P2, RZ, R9, 0x7fffffff, RZ, 0xc0, !PT ;  /* 0x7fffffff09ff7812 */ /* 0x000fc8000784c0ff */
[----:B------:R-:W-:-:S13]  /*1020*/  PLOP3.LUT P1, PT, P1, P2, PT, 0x2f, 0xf2 ;  /* 0x0000000000f2781c */ /* 0x000fda0000f24577 */
[----:B------:R-:W-:Y:S05]  /*1030*/  @P1 BRA `(.L_x_6) ;  /* 0x0000000400101947 */ /* 0x000fea0003800000 */
[----:B------:R-:W-:-:S04]  /*1040*/  LOP3.LUT P1, RZ, R3, 0x7fffffff, RZ, 0xc0, !PT ;  /* 0x7fffffff03ff7812 */ /* 0x000fc8000782c0ff */
[----:B------:R-:W-:-:S13]  /*1050*/  PLOP3.LUT P0, PT, P0, P1, PT, 0x2f, 0xf2 ;  /* 0x0000000000f2781c */ /* 0x000fda0000702577 */
[----:B------:R-:W-:Y:S05]  /*1060*/  @P0 BRA `(.L_x_7) ;  /* 0x0000000000f80947 */ /* 0x000fea0003800000 */
[----:B------:R-:W-:Y:S02]  /*1070*/  ISETP.GE.AND P0, PT, R10, RZ, PT ;  /* 0x000000ff0a00720c */ /* 0x000fe40003f06270 */
[----:B------:R-:W-:-:S11]  /*1080*/  ISETP.GE.AND P1, PT, R11, RZ, PT ;  /* 0x000000ff0b00720c */ /* 0x000fd60003f26270 */
[----:B------:R-:W-:Y:S01]  /*1090*/  @P0 MOV R8, RZ ;  /* 0x000000ff00080202 */ /* 0x000fe20000000f00 */
[----:B------:R-:W-:Y:S02]  /*10a0*/  @!P0 IMAD.MOV.U32 R8, RZ, RZ, -0x40 ;  /* 0xffffffc0ff088424 */ /* 0x000fe400078e00ff */
[----:B------:R-:W-:Y:S01]  /*10b0*/  @!P0 FFMA R9, R0, 1.84467440737095516160e+19, RZ ;  /* 0x5f80000000098823 */ /* 0x000fe200000000ff */
[----:B------:R-:W-:Y:S02]  /*10c0*/  @!P1 FFMA R3, R3, 1.84467440737095516160e+19, RZ ;  /* 0x5f80000003039823 */ /* 0x000fe400000000ff */
[----:B------:R-:W-:-:S07]  /*10d0*/  @!P1 IADD3 R8, PT, PT, R8, 0x40, RZ ;  /* 0x0000004008089810 */ /* 0x000fce0007ffe0ff */
.L_x_3:
[----:B------:R-:W-:Y:S02]  /*10e0*/  LEA R10, R5, 0xc0800000, 0x17 ;  /* 0xc0800000050a7811 */ /* 0x000fe400078eb8ff */
[----:B------:R-:W-:Y:S02]  /*10f0*/  IADD3 R22, PT, PT, R22, -0x7f, RZ ;  /* 0xffffff8116167810 */ /* 0x000fe40007ffe0ff */
[----:B------:R-:W-:-:S03]  /*1100*/  IADD3 R11, PT, PT, -R10, R3, RZ ;  /* 0x000000030a0b7210 */ /* 0x000fc60007ffe1ff */
[C---:B------:R-:W-:Y:S01]  /*1110*/  IMAD R3, R22.reuse, -0x800000, R9 ;  /* 0xff80000016037824 */ /* 0x040fe200078e0209 */
[----:B------:R0:W1:Y:S01]  /*1120*/  MUFU.RCP R10, R11 ;  /* 0x0000000b000a7308 */ /* 0x0000620000001000 */
[----:B------:R-:W-:Y:S01]  /*1130*/  FADD.FTZ R20, -R11, -RZ ;  /* 0x800000ff0b147221 */ /* 0x000fe20000010100 */
[----:B0-----:R-:W-:-:S04]  /*1140*/  IADD3 R11, PT, PT, R22, 0x7f, -R5 ;  /* 0x0000007f160b7810 */ /* 0x001fc80007ffe805 */
[----:B------:R-:W-:Y:S01]  /*1150*/  IADD3 R8, PT, PT, R11, R8, RZ ;  /* 0x000000080b087210 */ /* 0x000fe20007ffe0ff */
[----:B-1----:R-:W-:-:S04]  /*1160*/  FFMA R19, R10, R20, 1 ;  /* 0x3f8000000a137423 */ /* 0x002fc80000000014 */
[----:B------:R-:W-:-:S04]  /*1170*/  FFMA R10, R10, R19, R10 ;  /* 0x000000130a0a7223 */ /* 0x000fc8000000000a */
[----:B------:R-:W-:-:S04]  /*1180*/  FFMA R9, R3, R10, RZ ;  /* 0x0000000a03097223 */ /* 0x000fc800000000ff */
[----:B------:R-:W-:-:S04]  /*1190*/  FFMA R19, R20, R9, R3 ;  /* 0x0000000914137223 */ /* 0x000fc80000000003 */
[----:B------:R-:W-:-:S04]  /*11a0*/  FFMA R9, R10, R19, R9 ;  /* 0x000000130a097223 */ /* 0x000fc80000000009 */
[----:B------:R-:W-:-:S04]  /*11b0*/  FFMA R20, R20, R9, R3 ;  /* 0x0000000914147223 */ /* 0x000fc80000000003 */
[----:B------:R-:W-:-:S05]  /*11c0*/  FFMA R3, R10, R20, R9 ;  /* 0x000000140a037223 */ /* 0x000fca0000000009 */
[----:B------:R-:W-:-:S04]  /*11d0*/  SHF.R.U32.HI R5, RZ, 0x17, R3 ;  /* 0x00000017ff057819 */ /* 0x000fc80000011603 */
[----:B------:R-:W-:-:S04]  /*11e0*/  LOP3.LUT R5, R5, 0xff, RZ, 0xc0, !PT ;  /* 0x000000ff05057812 */ /* 0x000fc800078ec0ff */
[----:B------:R-:W-:-:S05]  /*11f0*/  IADD3 R11, PT, PT, R5, R8, RZ ;  /* 0x00000008050b7210 */ /* 0x000fca0007ffe0ff */
[----:B------:R-:W-:-:S05]  /*1200*/  VIADD R5, R11, 0xffffffff ;  /* 0xffffffff0b057836 */ /* 0x000fca0000000000 */
[----:B------:R-:W-:-:S13]  /*1210*/  ISETP.GE.U32.AND P0, PT, R5, 0xfe, PT ;  /* 0x000000fe0500780c */ /* 0x000fda0003f06070 */
[----:B------:R-:W-:Y:S05]  /*1220*/  @!P0 BRA `(.L_x_8) ;  /* 0x0000000000808947 */ /* 0x000fea0003800000 */
[----:B------:R-:W-:-:S13]  /*1230*/  ISETP.GT.AND P0, PT, R11, 0xfe, PT ;  /* 0x000000fe0b00780c */ /* 0x000fda0003f04270 */
[----:B------:R-:W-:Y:S05]  /*1240*/  @P0 BRA `(.L_x_9) ;  /* 0x00000000006c0947 */ /* 0x000fea0003800000 */
[----:B------:R-:W-:-:S13]  /*1250*/  ISETP.GE.AND P0, PT, R11, 0x1, PT ;  /* 0x000000010b00780c */ /* 0x000fda0003f06270 */
[----:B------:R-:W-:Y:S05]  /*1260*/  @P0 BRA `(.L_x_10) ;  /* 0x0000000000980947 */ /* 0x000fea0003800000 */
[----:B------:R-:W-:Y:S02]  /*1270*/  ISETP.GE.AND P0, PT, R11, -0x18, PT ;  /* 0xffffffe80b00780c */ /* 0x000fe40003f06270 */
[----:B------:R-:W-:-:S11]  /*1280*/  LOP3.LUT R3, R3, 0x80000000, RZ, 0xc0, !PT ;  /* 0x8000000003037812 */ /* 0x000fd600078ec0ff */
[----:B------:R-:W-:Y:S05]  /*1290*/  @!P0 BRA `(.L_x_10) ;  /* 0x00000000008c8947 */ /* 0x000fea0003800000 */
[CCC-:B------:R-:W-:Y:S01]  /*12a0*/  FFMA.RZ R5, R10.reuse, R20.reuse, R9.reuse ;  /* 0x000000140a057223 */ /* 0x1c0fe2000000c009 */
[C---:B------:R-:W-:Y:S02]  /*12b0*/  ISETP.NE.AND P2, PT, R11.reuse, RZ, PT ;  /* 0x000000ff0b00720c */ /* 0x040fe40003f45270 */
[----:B------:R-:W-:Y:S02]  /*12c0*/  ISETP.NE.AND P1, PT, R11, RZ, PT ;  /* 0x000000ff0b00720c */ /* 0x000fe40003f25270 */
[----:B------:R-:W-:Y:S01]  /*12d0*/  LOP3.LUT R8, R5, 0x7fffff, RZ, 0xc0, !PT ;  /* 0x007fffff05087812 */ /* 0x000fe200078ec0ff */
[CCC-:B------:R-:W-:Y:S01]  /*12e0*/  FFMA.RP R5, R10.reuse, R20.reuse, R9.reuse ;  /* 0x000000140a057223 */ /* 0x1c0fe20000008009 */
[----:B------:R-:W-:Y:S01]  /*12f0*/  FFMA.RM R10, R10, R20, R9 ;  /* 0x000000140a0a7223 */ /* 0x000fe20000004009 */
[----:B------:R-:W-:Y:S02]  /*1300*/  IADD3 R9, PT, PT, R11, 0x20, RZ ;  /* 0x000000200b097810 */ /* 0x000fe40007ffe0ff */
[----:B------:R-:W-:-:S02]  /*1310*/  LOP3.LUT R8, R8, 0x800000, RZ, 0xfc, !PT ;  /* 0x0080000008087812 */ /* 0x000fc400078efcff */
[----:B------:R-:W-:Y:S02]  /*1320*/  IADD3 R11, PT, PT, -R11, RZ, RZ ;  /* 0x000000ff0b0b7210 */ /* 0x000fe40007ffe1ff */
[----:B------:R-:W-:Y:S02]  /*1330*/  SHF.L.U32 R9, R8, R9, RZ ;  /* 0x0000000908097219 */ /* 0x000fe400000006ff */
[----:B------:R-:W-:Y:S02]  /*1340*/  FSETP.NEU.FTZ.AND P0, PT, R5, R10, PT ;  /* 0x0000000a0500720b */ /* 0x000fe40003f1d000 */
[----:B------:R-:W-:Y:S02]  /*1350*/  SEL R5, R11, RZ, P2 ;  /* 0x000000ff0b057207 */ /* 0x000fe40001000000 */
[----:B------:R-:W-:Y:S02]  /*1360*/  ISETP.NE.AND P1, PT, R9, RZ, P1 ;  /* 0x000000ff0900720c */ /* 0x000fe40000f25270 */
[----:B------:R-:W-:-:S02]  /*1370*/  SHF.R.U32.HI R5, RZ, R5, R8 ;  /* 0x00000005ff057219 */ /* 0x000fc40000011608 */
[----:B------:R-:W-:Y:S02]  /*1380*/  PLOP3.LUT P0, PT, P0, P1, PT, 0xf8, 0x8f ;  /* 0x00000000008f781c */ /* 0x000fe40000703f70 */
[----:B------:R-:W-:Y:S02]  /*1390*/  SHF.R.U32.HI R9, RZ, 0x1, R5 ;  /* 0x00000001ff097819 */ /* 0x000fe40000011605 */
[----:B------:R-:W-:-:S04]  /*13a0*/  SEL R8, RZ, 0x1, !P0 ;  /* 0x00000001ff087807 */ /* 0x000fc80004000000 */
[----:B------:R-:W-:-:S04]  /*13b0*/  LOP3.LUT R8, R8, 0x1, R9, 0xf8, !PT ;  /* 0x0000000108087812 */ /* 0x000fc800078ef809 */
[----:B------:R-:W-:-:S04]  /*13c0*/  LOP3.LUT R8, R8, R5, RZ, 0xc0, !PT ;  /* 0x0000000508087212 */ /* 0x000fc800078ec0ff */
[----:B------:R-:W-:-:S04]  /*13d0*/  IADD3 R8, PT, PT, R9, R8, RZ ;  /* 0x0000000809087210 */ /* 0x000fc80007ffe0ff */
[----:B------:R-:W-:Y:S01]  /*13e0*/  LOP3.LUT R3, R8, R3, RZ, 0xfc, !PT ;  /* 0x0000000308037212 */ /* 0x000fe200078efcff */
[----:B------:R-:W-:Y:S06]  /*13f0*/  BRA `(.L_x_10) ;  /* 0x0000000000347947 */ /* 0x000fec0003800000 */
.L_x_9:
[----:B------:R-:W-:-:S04]  /*1400*/  LOP3.LUT R3, R3, 0x80000000, RZ, 0xc0, !PT ;  /* 0x8000000003037812 */ /* 0x000fc800078ec0ff */
[----:B------:R-:W-:Y:S01]  /*1410*/  LOP3.LUT R3, R3, 0x7f800000, RZ, 0xfc, !PT ;  /* 0x7f80000003037812 */ /* 0x000fe200078efcff */
[----:B------:R-:W-:Y:S06]  /*1420*/  BRA `(.L_x_10) ;  /* 0x0000000000287947 */ /* 0x000fec0003800000 */
.L_x_8:
[----:B------:R-:W-:Y:S01]  /*1430*/  LEA R3, R8, R3, 0x17 ;  /* 0x0000000308037211 */ /* 0x000fe200078eb8ff */
[----:B------:R-:W-:Y:S06]  /*1440*/  BRA `(.L_x_10) ;  /* 0x0000000000207947 */ /* 0x000fec0003800000 */
.L_x_7:
[----:B------:R-:W-:-:S04]  /*1450*/  LOP3.LUT R3, R3, 0x80000000, R9, 0x48, !PT ;  /* 0x8000000003037812 */ /* 0x000fc800078e4809 */
[----:B------:R-:W-:Y:S01]  /*1460*/  LOP3.LUT R3, R3, 0x7f800000, RZ, 0xfc, !PT ;  /* 0x7f80000003037812 */ /* 0x000fe200078efcff */
[----:B------:R-:W-:Y:S06]  /*1470*/  BRA `(.L_x_10) ;  /* 0x0000000000147947 */ /* 0x000fec0003800000 */
.L_x_6:
[----:B------:R-:W-:Y:S01]  /*1480*/  LOP3.LUT R3, R3, 0x80000000, R9, 0x48, !PT ;  /* 0x8000000003037812 */ /* 0x000fe200078e4809 */
[----:B------:R-:W-:Y:S06]  /*1490*/  BRA `(.L_x_10) ;  /* 0x00000000000c7947 */ /* 0x000fec0003800000 */
.L_x_5:
[----:B------:R-:W0:Y:S01]  /*14a0*/  MUFU.RSQ R3, -QNAN ;  /* 0xffc0000000037908 */ /* 0x000e220000001400 */
[----:B------:R-:W-:Y:S05]  /*14b0*/  BRA `(.L_x_10) ;  /* 0x0000000000047947 */ /* 0x000fea0003800000 */
.L_x_4:
[----:B------:R-:W-:-:S07]  /*14c0*/  FADD.FTZ R3, R0, R3 ;  /* 0x0000000300037221 */ /* 0x000fce0000010000 */
.L_x_10:
[----:B------:R-:W-:-:S04]  /*14d0*/  HFMA2 R5, -RZ, RZ, 0, 0 ;  /* 0x00000000ff057431 */ /* 0x000fc800000001ff */
[----:B0-----:R-:W-:Y:S05]  /*14e0*/  RET.REL.NODEC R4 `(update_velocities) ;  /* 0xffffffe804c47950 */ /* 0x001fea0003c3ffff */
.L_x_11:
[----:B------:R-:W-:-:S00]  /*14f0*/  BRA `(.L_x_11) ;  /* 0xfffffffc00fc7947 */ /* 0x000fc0000383ffff */
[----:B------:R-:W-:-:S00]  /*1500*/  NOP ;  /* 0x0000000000007918 */ /* 0x000fc00000000000 */
[----:B------:R-:W-:-:S00]  /*1510*/  NOP ;  /* 0x0000000000007918 */ /* 0x000fc00000000000 */
[----:B------:R-:W-:-:S00]  /*1520*/  NOP ;  /* 0x0000000000007918 */ /* 0x000fc00000000000 */
[----:B------:R-:W-:-:S00]  /*1530*/  NOP ;  /* 0x0000000000007918 */ /* 0x000fc00000000000 */
[----:B------:R-:W-:-:S00]  /*1540*/  NOP ;  /* 0x0000000000007918 */ /* 0x000fc00000000000 */
[----:B------:R-:W-:-:S00]  /*1550*/  NOP ;  /* 0x0000000000007918 */ /* 0x000fc00000000000 */
[----:B------:R-:W-:-:S00]  /*1560*/  NOP ;  /* 0x0000000000007918 */ /* 0x000fc00000000000 */
[----:B------:R-:W-:-:S00]  /*1570*/  NOP ;  /* 0x0000000000007918 */ /* 0x000fc00000000000 */
.L_x_12:


//--------------------- .nv.shared.reserved.0     --------------------------
	.section	.nv.shared.reserved.0,"aw",@nobits
	.weak		__nv_reservedSMEM_offset_0_alias
	.size		__nv_reservedSMEM_offset_0_alias, 0, 64
	.other		__nv_reservedSMEM_offset_0_alias,@"STO_CUDA_RESERVED_SHARED STV_DEFAULT"
__nv_reservedSMEM_offset_0_alias:
	.zero		0
	.zero		64


//--------------------- .nv.constant0.update_velocities --------------------------
	.section	.nv.constant0.update_velocities,"a",@progbits
	.sectionflags	@""
	.align	4
.nv.constant0.update_velocities:
	.zero		1024


//--------------------- SYMBOLS --------------------------

	.type		.nv.reservedSmem.offset0,@object
	.size		.nv.reservedSmem.offset0,0x4
